//
// Generated by NVIDIA NVVM Compiler
//
// Compiler Build ID: CL-36424714
// Cuda compilation tools, release 13.0, V13.0.88
// Based on NVVM 20.0.0
//

.version 9.0
.target sm_100
.address_size 64

	// .globl	_Z13staticReversePii

.visible .entry _Z13staticReversePii(
	.param .u64 .ptr .align 1 _Z13staticReversePii_param_0,
	.param .u32 _Z13staticReversePii_param_1
)
{


	ret;

}
	// .globl	_Z15templateReverseIiEvPT_S0_
.visible .entry _Z15templateReverseIiEvPT_S0_(
	.param .u64 .ptr .align 1 _Z15templateReverseIiEvPT_S0__param_0,
	.param .u32 _Z15templateReverseIiEvPT_S0__param_1
)
{


	ret;

}
	// .globl	_Z22nonTypeTemplateReverseILi64EEvPii
.visible .entry _Z22nonTypeTemplateReverseILi64EEvPii(
	.param .u64 .ptr .align 1 _Z22nonTypeTemplateReverseILi64EEvPii_param_0,
	.param .u32 _Z22nonTypeTemplateReverseILi64EEvPii_param_1
)
{


	ret;

}


// ===== COMPILED SASS (sm_100) =====

	.target	sm_100

	.elftype	@"ET_EXEC"


//--------------------- .note.nv.tkinfo           --------------------------
	.section	.note.nv.tkinfo,"",@"SHT_NOTE"
	.sectionflags	@"SHF_NOTE_NV_TKINFO"
	.tkinfo
        /*0018*/ 	.word	0x00000002
        /*0030*/ 	.string	""
        /*0030*/ 	.string	"ptxas"
        /*0030*/ 	.string	"Cuda compilation tools, release 13.0, V13.0.88"
        /*0030*/ 	.string	"Build cuda_13.0.r13.0/compiler.36424714_0"
        /*0030*/ 	.string	"-arch sm_100 -m 64 "



//--------------------- .note.nv.cuinfo           --------------------------
	.section	.note.nv.cuinfo,"",@"SHT_NOTE"
	.sectionflags	@"SHF_NOTE_NV_CUINFO"
        /*0018*/ 	.short	0x0002
        /*001a*/ 	.short	0x0064
        /*001c*/ 	.short	0x0082
	.zero		2


//--------------------- .nv.info                  --------------------------
	.section	.nv.info,"",@"SHT_CUDA_INFO"
	.align	4


	//----- nvinfo : EIATTR_REGCOUNT
	.align		4
        /*0000*/ 	.byte	0x04, 0x2f
        /*0002*/ 	.short	(.L_1 - .L_0)
	.align		4
.L_0:
        /*0004*/ 	.word	index@(_Z13staticReversePii)
        /*0008*/ 	.word	0x00000004


	//----- nvinfo : EIATTR_FRAME_SIZE
	.align		4
.L_1:
        /*000c*/ 	.byte	0x04, 0x11
        /*000e*/ 	.short	(.L_3 - .L_2)
	.align		4
.L_2:
        /*0010*/ 	.word	index@(_Z13staticReversePii)
        /*0014*/ 	.word	0x00000000


	//----- nvinfo : EIATTR_REGCOUNT
	.align		4
.L_3:
        /*0018*/ 	.byte	0x04, 0x2f
        /*001a*/ 	.short	(.L_5 - .L_4)
	.align		4
.L_4:
        /*001c*/ 	.word	index@(_Z15templateReverseIiEvPT_S0_)
        /*0020*/ 	.word	0x00000004


	//----- nvinfo : EIATTR_FRAME_SIZE
	.align		4
.L_5:
        /*0024*/ 	.byte	0x04, 0x11
        /*0026*/ 	.short	(.L_7 - .L_6)
	.align		4
.L_6:
        /*0028*/ 	.word	index@(_Z15templateReverseIiEvPT_S0_)
        /*002c*/ 	.word	0x00000000


	//----- nvinfo : EIATTR_REGCOUNT
	.align		4
.L_7:
        /*0030*/ 	.byte	0x04, 0x2f
        /*0032*/ 	.short	(.L_9 - .L_8)
	.align		4
.L_8:
        /*0034*/ 	.word	index@(_Z22nonTypeTemplateReverseILi64EEvPii)
        /*0038*/ 	.word	0x00000004


	//----- nvinfo : EIATTR_FRAME_SIZE
	.align		4
.L_9:
        /*003c*/ 	.byte	0x04, 0x11
        /*003e*/ 	.short	(.L_11 - .L_10)
	.align		4
.L_10:
        /*0040*/ 	.word	index@(_Z22nonTypeTemplateReverseILi64EEvPii)
        /*0044*/ 	.word	0x00000000


	//----- nvinfo : EIATTR_MIN_STACK_SIZE
	.align		4
.L_11:
        /*0048*/ 	.byte	0x04, 0x12
        /*004a*/ 	.short	(.L_13 - .L_12)
	.align		4
.L_12:
        /*004c*/ 	.word	index@(_Z22nonTypeTemplateReverseILi64EEvPii)
        /*0050*/ 	.word	0x00000000


	//----- nvinfo : EIATTR_MIN_STACK_SIZE
	.align		4
.L_13:
        /*0054*/ 	.byte	0x04, 0x12
        /*0056*/ 	.short	(.L_15 - .L_14)
	.align		4
.L_14:
        /*0058*/ 	.word	index@(_Z15templateReverseIiEvPT_S0_)
        /*005c*/ 	.word	0x00000000


	//----- nvinfo : EIATTR_MIN_STACK_SIZE
	.align		4
.L_15:
        /*0060*/ 	.byte	0x04, 0x12
        /*0062*/ 	.short	(.L_17 - .L_16)
	.align		4
.L_16:
        /*0064*/ 	.word	index@(_Z13staticReversePii)
        /*0068*/ 	.word	0x00000000
.L_17:


//--------------------- .nv.compat                --------------------------
	.section	.nv.compat,"",@"SHT_CUDA_COMPAT_INFO"
	.align	4
        /*0000*/ 	.byte	0x02, 0x09, 0x00, 0x00, 0x02, 0x02, 0x01, 0x00, 0x02, 0x05, 0x05, 0x00, 0x03, 0x07, 0x01, 0x01
        /*0010*/ 	.byte	0x02, 0x03, 0x00, 0x00, 0x02, 0x06, 0x01, 0x00, 0x04, 0x0b, 0x08, 0x00, 0x09, 0x00, 0x00, 0x00
        /*0020*/ 	.byte	0x00, 0x00, 0x00, 0x00


//--------------------- .nv.info._Z22nonTypeTemplateReverseILi64EEvPii --------------------------
	.section	.nv.info._Z22nonTypeTemplateReverseILi64EEvPii,"",@"SHT_CUDA_INFO"
	.sectionflags	@""
	.align	4


	//----- nvinfo : EIATTR_CUDA_API_VERSION
	.align		4
        /*0000*/ 	.byte	0x04, 0x37
        /*0002*/ 	.short	(.L_19 - .L_18)
.L_18:
        /*0004*/ 	.word	0x00000082


	//----- nvinfo : EIATTR_KPARAM_INFO
	.align		4
.L_19:
        /*0008*/ 	.byte	0x04, 0x17
        /*000a*/ 	.short	(.L_21 - .L_20)
.L_20:
        /*000c*/ 	.word	0x00000000
        /*0010*/ 	.short	0x0001
        /*0012*/ 	.short	0x0008
        /*0014*/ 	.byte	0x00, 0xf0, 0x11, 0x00


	//----- nvinfo : EIATTR_KPARAM_INFO
	.align		4
.L_21:
        /*0018*/ 	.byte	0x04, 0x17
        /*001a*/ 	.short	(.L_23 - .L_22)
.L_22:
        /*001c*/ 	.word	0x00000000
        /*0020*/ 	.short	0x0000
        /*0022*/ 	.short	0x0000
        /*0024*/ 	.byte	0x00, 0xf5, 0x21, 0x00


	//----- nvinfo : EIATTR_SPARSE_MMA_MASK
	.align		4
.L_23:
        /*0028*/ 	.byte	0x03, 0x50
        /*002a*/ 	.short	0x0000


	//----- nvinfo : EIATTR_MAXREG_COUNT
	.align		4
        /*002c*/ 	.byte	0x03, 0x1b
        /*002e*/ 	.short	0x00ff


	//----- nvinfo : EIATTR_MERCURY_ISA_VERSION
	.align		4
        /*0030*/ 	.byte	0x03, 0x5f
        /*0032*/ 	.short	0x0101


	//----- nvinfo : EIATTR_VRC_CTA_INIT_COUNT
	.align		4
        /*0034*/ 	.byte	0x02, 0x4a
	.zero		1
	.zero		1


	//----- nvinfo : EIATTR_EXIT_INSTR_OFFSETS
	.align		4
        /*0038*/ 	.byte	0x04, 0x1c
        /*003a*/ 	.short	(.L_25 - .L_24)


	//   ....[0]....
.L_24:
        /*003c*/ 	.word	0x00000010


	//----- nvinfo : EIATTR_CBANK_PARAM_SIZE
	.align		4
.L_25:
        /*0040*/ 	.byte	0x03, 0x19
        /*0042*/ 	.short	0x000c


	//----- nvinfo : EIATTR_PARAM_CBANK
	.align		4
        /*0044*/ 	.byte	0x04, 0x0a
        /*0046*/ 	.short	(.L_27 - .L_26)
	.align		4
.L_26:
        /*0048*/ 	.word	index@(.nv.constant0._Z22nonTypeTemplateReverseILi64EEvPii)
        /*004c*/ 	.short	0x0380
        /*004e*/ 	.short	0x000c


	//----- nvinfo : EIATTR_SW_WAR
	.align		4
.L_27:
        /*0050*/ 	.byte	0x04, 0x36
        /*0052*/ 	.short	(.L_29 - .L_28)
.L_28:
        /*0054*/ 	.word	0x00000008
.L_29:


//--------------------- .nv.info._Z15templateReverseIiEvPT_S0_ --------------------------
	.section	.nv.info._Z15templateReverseIiEvPT_S0_,"",@"SHT_CUDA_INFO"
	.sectionflags	@""
	.align	4


	//----- nvinfo : EIATTR_CUDA_API_VERSION
	.align		4
        /*0000*/ 	.byte	0x04, 0x37
        /*0002*/ 	.short	(.L_31 - .L_30)
.L_30:
        /*0004*/ 	.word	0x00000082


	//----- nvinfo : EIATTR_KPARAM_INFO
	.align		4
.L_31:
        /*0008*/ 	.byte	0x04, 0x17
        /*000a*/ 	.short	(.L_33 - .L_32)
.L_32:
        /*000c*/ 	.word	0x00000000
        /*0010*/ 	.short	0x0001
        /*0012*/ 	.short	0x0008
        /*0014*/ 	.byte	0x00, 0xf0, 0x11, 0x00


	//----- nvinfo : EIATTR_KPARAM_INFO
	.align		4
.L_33:
        /*0018*/ 	.byte	0x04, 0x17
        /*001a*/ 	.short	(.L_35 - .L_34)
.L_34:
        /*001c*/ 	.word	0x00000000
        /*0020*/ 	.short	0x0000
        /*0022*/ 	.short	0x0000
        /*0024*/ 	.byte	0x00, 0xf5, 0x21, 0x00


	//----- nvinfo : EIATTR_SPARSE_MMA_MASK
	.align		4
.L_35:
        /*0028*/ 	.byte	0x03, 0x50
        /*002a*/ 	.short	0x0000


	//----- nvinfo : EIATTR_MAXREG_COUNT
	.align		4
        /*002c*/ 	.byte	0x03, 0x1b
        /*002e*/ 	.short	0x00ff


	//----- nvinfo : EIATTR_MERCURY_ISA_VERSION
	.align		4
        /*0030*/ 	.byte	0x03, 0x5f
        /*0032*/ 	.short	0x0101


	//----- nvinfo : EIATTR_VRC_CTA_INIT_COUNT
	.align		4
        /*0034*/ 	.byte	0x02, 0x4a
	.zero		1
	.zero		1


	//----- nvinfo : EIATTR_EXIT_INSTR_OFFSETS
	.align		4
        /*0038*/ 	.byte	0x04, 0x1c
        /*003a*/ 	.short	(.L_37 - .L_36)


	//   ....[0]....
.L_36:
        /*003c*/ 	.word	0x00000010


	//----- nvinfo : EIATTR_CBANK_PARAM_SIZE
	.align		4
.L_37:
        /*0040*/ 	.byte	0x03, 0x19
        /*0042*/ 	.short	0x000c


	//----- nvinfo : EIATTR_PARAM_CBANK
	.align		4
        /*0044*/ 	.byte	0x04, 0x0a
        /*0046*/ 	.short	(.L_39 - .L_38)
	.align		4
.L_38:
        /*0048*/ 	.word	index@(.nv.constant0._Z15templateReverseIiEvPT_S0_)
        /*004c*/ 	.short	0x0380
        /*004e*/ 	.short	0x000c


	//----- nvinfo : EIATTR_SW_WAR
	.align		4
.L_39:
        /*0050*/ 	.byte	0x04, 0x36
        /*0052*/ 	.short	(.L_41 - .L_40)
.L_40:
        /*0054*/ 	.word	0x00000008
.L_41:


//--------------------- .nv.info._Z13staticReversePii --------------------------
	.section	.nv.info._Z13staticReversePii,"",@"SHT_CUDA_INFO"
	.sectionflags	@""
	.align	4


	//----- nvinfo : EIATTR_CUDA_API_VERSION
	.align		4
        /*0000*/ 	.byte	0x04, 0x37
        /*0002*/ 	.short	(.L_43 - .L_42)
.L_42:
        /*0004*/ 	.word	0x00000082


	//----- nvinfo : EIATTR_KPARAM_INFO
	.align		4
.L_43:
        /*0008*/ 	.byte	0x04, 0x17
        /*000a*/ 	.short	(.L_45 - .L_44)
.L_44:
        /*000c*/ 	.word	0x00000000
        /*0010*/ 	.short	0x0001
        /*0012*/ 	.short	0x0008
        /*0014*/ 	.byte	0x00, 0xf0, 0x11, 0x00


	//----- nvinfo : EIATTR_KPARAM_INFO
	.align		4
.L_45:
        /*0018*/ 	.byte	0x04, 0x17
        /*001a*/ 	.short	(.L_47 - .L_46)
.L_46:
        /*001c*/ 	.word	0x00000000
        /*0020*/ 	.short	0x0000
        /*0022*/ 	.short	0x0000
        /*0024*/ 	.byte	0x00, 0xf5, 0x21, 0x00


	//----- nvinfo : EIATTR_SPARSE_MMA_MASK
	.align		4
.L_47:
        /*0028*/ 	.byte	0x03, 0x50
        /*002a*/ 	.short	0x0000


	//----- nvinfo : EIATTR_MAXREG_COUNT
	.align		4
        /*002c*/ 	.byte	0x03, 0x1b
        /*002e*/ 	.short	0x00ff


	//----- nvinfo : EIATTR_MERCURY_ISA_VERSION
	.align		4
        /*0030*/ 	.byte	0x03, 0x5f
        /*0032*/ 	.short	0x0101


	//----- nvinfo : EIATTR_VRC_CTA_INIT_COUNT
	.align		4
        /*0034*/ 	.byte	0x02, 0x4a
	.zero		1
	.zero		1


	//----- nvinfo : EIATTR_EXIT_INSTR_OFFSETS
	.align		4
        /*0038*/ 	.byte	0x04, 0x1c
        /*003a*/ 	.short	(.L_49 - .L_48)


	//   ....[0]....
.L_48:
        /*003c*/ 	.word	0x00000010


	//----- nvinfo : EIATTR_CBANK_PARAM_SIZE
	.align		4
.L_49:
        /*0040*/ 	.byte	0x03, 0x19
        /*0042*/ 	.short	0x000c


	//----- nvinfo : EIATTR_PARAM_CBANK
	.align		4
        /*0044*/ 	.byte	0x04, 0x0a
        /*0046*/ 	.short	(.L_51 - .L_50)
	.align		4
.L_50:
        /*0048*/ 	.word	index@(.nv.constant0._Z13staticReversePii)
        /*004c*/ 	.short	0x0380
        /*004e*/ 	.short	0x000c


	//----- nvinfo : EIATTR_SW_WAR
	.align		4
.L_51:
        /*0050*/ 	.byte	0x04, 0x36
        /*0052*/ 	.short	(.L_53 - .L_52)
.L_52:
        /*0054*/ 	.word	0x00000008
.L_53:


//--------------------- .nv.callgraph             --------------------------
	.section	.nv.callgraph,"",@"SHT_CUDA_CALLGRAPH"
	.align	4
	.sectionentsize	8
	.align		4
        /*0000*/ 	.word	0x00000000
	.align		4
        /*0004*/ 	.word	0xffffffff
	.align		4
        /*0008*/ 	.word	0x00000000
	.align		4
        /*000c*/ 	.word	0xfffffffe
	.align		4
        /*0010*/ 	.word	0x00000000
	.align		4
        /*0014*/ 	.word	0xfffffffd
	.align		4
        /*0018*/ 	.word	0x00000000
	.align		4
        /*001c*/ 	.word	0xfffffffc


//--------------------- .text._Z22nonTypeTemplateReverseILi64EEvPii --------------------------
	.section	.text._Z22nonTypeTemplateReverseILi64EEvPii,"ax",@progbits
	.align	128
        .global         _Z22nonTypeTemplateReverseILi64EEvPii
        .type           _Z22nonTypeTemplateReverseILi64EEvPii,@function
        .size           _Z22nonTypeTemplateReverseILi64EEvPii,(.L_x_3 - _Z22nonTypeTemplateReverseILi64EEvPii)
        .other          _Z22nonTypeTemplateReverseILi64EEvPii,@"STO_CUDA_ENTRY STV_DEFAULT"
_Z22nonTypeTemplateReverseILi64EEvPii:
.text._Z22nonTypeTemplateReverseILi64EEvPii:
[----:B------:R-:W-:Y:S01]  /*0000*/  LDC R1, c[0x0][0x37c] ;  /* 0x0000df00ff017b82 */ /* 0x000fe20000000800 */
[----:B------:R-:W-:Y:S05]  /*0010*/  EXIT ;  /* 0x000000000000794d */ /* 0x000fea0003800000 */
.L_x_0:
[----:B------:R-:W-:-:S00]  /*0020*/  BRA `(.L_x_0) ;  /* 0xfffffffc00fc7947 */ /* 0x000fc0000383ffff */
[----:B------:R-:W-:-:S00]  /*0030*/  NOP ;  /* 0x0000000000007918 */ /* 0x000fc00000000000 */
        /* <DEDUP_REMOVED lines=12> */
.L_x_3:


//--------------------- .text._Z15templateReverseIiEvPT_S0_ --------------------------
	.section	.text._Z15templateReverseIiEvPT_S0_,"ax",@progbits
	.align	128
        .global         _Z15templateReverseIiEvPT_S0_
        .type           _Z15templateReverseIiEvPT_S0_,@function
        .size           _Z15templateReverseIiEvPT_S0_,(.L_x_4 - _Z15templateReverseIiEvPT_S0_)
        .other          _Z15templateReverseIiEvPT_S0_,@"STO_CUDA_ENTRY STV_DEFAULT"
_Z15templateReverseIiEvPT_S0_:
.text._Z15templateReverseIiEvPT_S0_:
[----:B------:R-:W-:Y:S01]  /*0000*/  LDC R1, c[0x0][0x37c] ;  /* 0x0000df00ff017b82 */ /* 0x000fe20000000800 */
[----:B------:R-:W-:Y:S05]  /*0010*/  EXIT ;  /* 0x000000000000794d */ /* 0x000fea0003800000 */
.L_x_1:
        /* <DEDUP_REMOVED lines=14> */
.L_x_4:


//--------------------- .text._Z13staticReversePii --------------------------
	.section	.text._Z13staticReversePii,"ax",@progbits
	.align	128
        .global         _Z13staticReversePii
        .type           _Z13staticReversePii,@function
        .size           _Z13staticReversePii,(.L_x_5 - _Z13staticReversePii)
        .other          _Z13staticReversePii,@"STO_CUDA_ENTRY STV_DEFAULT"
_Z13staticReversePii:
.text._Z13staticReversePii:
[----:B------:R-:W-:Y:S01]  /*0000*/  LDC R1, c[0x0][0x37c] ;  /* 0x0000df00ff017b82 */ /* 0x000fe20000000800 */
[----:B------:R-:W-:Y:S05]  /*0010*/  EXIT ;  /* 0x000000000000794d */ /* 0x000fea0003800000 */
.L_x_2:
        /* <DEDUP_REMOVED lines=14> */
.L_x_5:


//--------------------- .nv.shared.reserved.0     --------------------------
	.section	.nv.shared.reserved.0,"aw",@nobits
	.weak		__nv_reservedSMEM_offset_0_alias
	.size		__nv_reservedSMEM_offset_0_alias, 0, 64
	.other		__nv_reservedSMEM_offset_0_alias,@"STO_CUDA_RESERVED_SHARED STV_DEFAULT"
__nv_reservedSMEM_offset_0_alias:
	.zero		0
	.zero		64


//--------------------- .nv.constant0._Z22nonTypeTemplateReverseILi64EEvPii --------------------------
	.section	.nv.constant0._Z22nonTypeTemplateReverseILi64EEvPii,"a",@progbits
	.sectionflags	@""
	.align	4
.nv.constant0._Z22nonTypeTemplateReverseILi64EEvPii:
	.zero		908


//--------------------- .nv.constant0._Z15templateReverseIiEvPT_S0_ --------------------------
	.section	.nv.constant0._Z15templateReverseIiEvPT_S0_,"a",@progbits
	.sectionflags	@""
	.align	4
.nv.constant0._Z15templateReverseIiEvPT_S0_:
	.zero		908


//--------------------- .nv.constant0._Z13staticReversePii --------------------------
	.section	.nv.constant0._Z13staticReversePii,"a",@progbits
	.sectionflags	@""
	.align	4
.nv.constant0._Z13staticReversePii:
	.zero		908


//--------------------- SYMBOLS --------------------------

	.type		.nv.reservedSmem.offset0,@object
	.size		.nv.reservedSmem.offset0,0x4
